//
// Generated by NVIDIA NVVM Compiler
//
// Compiler Build ID: CL-36424714
// Cuda compilation tools, release 13.0, V13.0.88
// Based on NVVM 20.0.0
//

.version 9.0
.target sm_100
.address_size 64

	// .globl	_Z10matrixMultPiS_S_
.global .attribute(.managed) .align 4 .u32 m = 5;
.global .attribute(.managed) .align 4 .u32 n = 5;
.global .attribute(.managed) .align 4 .u32 p = 5;

.visible .entry _Z10matrixMultPiS_S_(
	.param .u64 .ptr .align 1 _Z10matrixMultPiS_S__param_0,
	.param .u64 .ptr .align 1 _Z10matrixMultPiS_S__param_1,
	.param .u64 .ptr .align 1 _Z10matrixMultPiS_S__param_2
)
{
	.reg .pred 	%p<6>;
	.reg .b32 	%r<31>;
	.reg .b64 	%rd<13>;

	ld.param.u64 	%rd4, [_Z10matrixMultPiS_S__param_0];
	ld.param.u64 	%rd5, [_Z10matrixMultPiS_S__param_1];
	ld.param.u64 	%rd6, [_Z10matrixMultPiS_S__param_2];
	mov.u32 	%r11, %ctaid.x;
	mov.u32 	%r12, %ntid.x;
	mov.u32 	%r13, %tid.x;
	mad.lo.s32 	%r1, %r11, %r12, %r13;
	mov.u32 	%r14, %ctaid.y;
	mov.u32 	%r15, %ntid.y;
	mov.u32 	%r16, %tid.y;
	mad.lo.s32 	%r17, %r14, %r15, %r16;
	ld.global.u32 	%r18, [m];
	setp.ge.s32 	%p1, %r1, %r18;
	ld.global.u32 	%r19, [p];
	setp.ge.s32 	%p2, %r17, %r19;
	or.pred  	%p3, %p1, %p2;
	@%p3 bra 	$L__BB0_4;
	cvta.to.global.u64 	%rd7, %rd6;
	mad.lo.s32 	%r20, %r19, %r1, %r17;
	mul.wide.s32 	%rd8, %r20, 4;
	add.s64 	%rd1, %rd7, %rd8;
	mov.b32 	%r21, 0;
	st.global.u32 	[%rd1], %r21;
	ld.global.u32 	%r29, [n];
	setp.lt.s32 	%p4, %r29, 1;
	@%p4 bra 	$L__BB0_4;
	cvta.to.global.u64 	%rd2, %rd4;
	cvta.to.global.u64 	%rd3, %rd5;
	mov.b32 	%r28, 0;
	mov.u32 	%r30, %r28;
$L__BB0_3:
	mad.lo.s32 	%r23, %r29, %r1, %r30;
	mul.wide.s32 	%rd9, %r23, 4;
	add.s64 	%rd10, %rd2, %rd9;
	ld.global.u32 	%r24, [%rd10];
	ld.global.u32 	%r25, [p];
	mad.lo.s32 	%r26, %r25, %r30, %r17;
	mul.wide.s32 	%rd11, %r26, 4;
	add.s64 	%rd12, %rd3, %rd11;
	ld.global.u32 	%r27, [%rd12];
	mad.lo.s32 	%r28, %r27, %r24, %r28;
	st.global.u32 	[%rd1], %r28;
	add.s32 	%r30, %r30, 1;
	ld.global.u32 	%r29, [n];
	setp.lt.s32 	%p5, %r30, %r29;
	@%p5 bra 	$L__BB0_3;
$L__BB0_4:
	ret;

}


// ===== COMPILED SASS (sm_100) =====

	.target	sm_100

	.elftype	@"ET_EXEC"


//--------------------- .note.nv.tkinfo           --------------------------
	.section	.note.nv.tkinfo,"",@"SHT_NOTE"
	.sectionflags	@"SHF_NOTE_NV_TKINFO"
	.tkinfo
        /*0018*/ 	.word	0x00000002
        /*0030*/ 	.string	""
        /*0030*/ 	.string	"ptxas"
        /*0030*/ 	.string	"Cuda compilation tools, release 13.0, V13.0.88"
        /*0030*/ 	.string	"Build cuda_13.0.r13.0/compiler.36424714_0"
        /*0030*/ 	.string	"-arch sm_100 -m 64 "



//--------------------- .note.nv.cuinfo           --------------------------
	.section	.note.nv.cuinfo,"",@"SHT_NOTE"
	.sectionflags	@"SHF_NOTE_NV_CUINFO"
        /*0018*/ 	.short	0x0002
        /*001a*/ 	.short	0x0064
        /*001c*/ 	.short	0x0082
	.zero		2


//--------------------- .nv.info                  --------------------------
	.section	.nv.info,"",@"SHT_CUDA_INFO"
	.align	4


	//----- nvinfo : EIATTR_REGCOUNT
	.align		4
        /*0000*/ 	.byte	0x04, 0x2f
        /*0002*/ 	.short	(.L_4 - .L_3)
	.align		4
.L_3:
        /*0004*/ 	.word	index@(_Z10matrixMultPiS_S_)
        /*0008*/ 	.word	0x00000016


	//----- nvinfo : EIATTR_FRAME_SIZE
	.align		4
.L_4:
        /*000c*/ 	.byte	0x04, 0x11
        /*000e*/ 	.short	(.L_6 - .L_5)
	.align		4
.L_5:
        /*0010*/ 	.word	index@(_Z10matrixMultPiS_S_)
        /*0014*/ 	.word	0x00000000


	//----- nvinfo : EIATTR_MIN_STACK_SIZE
	.align		4
.L_6:
        /*0018*/ 	.byte	0x04, 0x12
        /*001a*/ 	.short	(.L_8 - .L_7)
	.align		4
.L_7:
        /*001c*/ 	.word	index@(_Z10matrixMultPiS_S_)
        /*0020*/ 	.word	0x00000000
.L_8:


//--------------------- .nv.compat                --------------------------
	.section	.nv.compat,"",@"SHT_CUDA_COMPAT_INFO"
	.align	4
        /*0000*/ 	.byte	0x02, 0x09, 0x00, 0x00, 0x02, 0x02, 0x01, 0x00, 0x02, 0x05, 0x05, 0x00, 0x03, 0x07, 0x01, 0x01
        /*0010*/ 	.byte	0x02, 0x03, 0x00, 0x00, 0x02, 0x06, 0x01, 0x00, 0x04, 0x0b, 0x08, 0x00, 0x09, 0x00, 0x00, 0x00
        /*0020*/ 	.byte	0x00, 0x00, 0x00, 0x00


//--------------------- .nv.info._Z10matrixMultPiS_S_ --------------------------
	.section	.nv.info._Z10matrixMultPiS_S_,"",@"SHT_CUDA_INFO"
	.sectionflags	@""
	.align	4


	//----- nvinfo : EIATTR_CUDA_API_VERSION
	.align		4
        /*0000*/ 	.byte	0x04, 0x37
        /*0002*/ 	.short	(.L_10 - .L_9)
.L_9:
        /*0004*/ 	.word	0x00000082


	//----- nvinfo : EIATTR_KPARAM_INFO
	.align		4
.L_10:
        /*0008*/ 	.byte	0x04, 0x17
        /*000a*/ 	.short	(.L_12 - .L_11)
.L_11:
        /*000c*/ 	.word	0x00000000
        /*0010*/ 	.short	0x0002
        /*0012*/ 	.short	0x0010
        /*0014*/ 	.byte	0x00, 0xf5, 0x21, 0x00


	//----- nvinfo : EIATTR_KPARAM_INFO
	.align		4
.L_12:
        /*0018*/ 	.byte	0x04, 0x17
        /*001a*/ 	.short	(.L_14 - .L_13)
.L_13:
        /*001c*/ 	.word	0x00000000
        /*0020*/ 	.short	0x0001
        /*0022*/ 	.short	0x0008
        /*0024*/ 	.byte	0x00, 0xf5, 0x21, 0x00


	//----- nvinfo : EIATTR_KPARAM_INFO
	.align		4
.L_14:
        /*0028*/ 	.byte	0x04, 0x17
        /*002a*/ 	.short	(.L_16 - .L_15)
.L_15:
        /*002c*/ 	.word	0x00000000
        /*0030*/ 	.short	0x0000
        /*0032*/ 	.short	0x0000
        /*0034*/ 	.byte	0x00, 0xf5, 0x21, 0x00


	//----- nvinfo : EIATTR_SPARSE_MMA_MASK
	.align		4
.L_16:
        /*0038*/ 	.byte	0x03, 0x50
        /*003a*/ 	.short	0x0000


	//----- nvinfo : EIATTR_MAXREG_COUNT
	.align		4
        /*003c*/ 	.byte	0x03, 0x1b
        /*003e*/ 	.short	0x00ff


	//----- nvinfo : EIATTR_MERCURY_ISA_VERSION
	.align		4
        /*0040*/ 	.byte	0x03, 0x5f
        /*0042*/ 	.short	0x0101


	//----- nvinfo : EIATTR_VRC_CTA_INIT_COUNT
	.align		4
        /*0044*/ 	.byte	0x02, 0x4a
	.zero		1
	.zero		1


	//----- nvinfo : EIATTR_EXIT_INSTR_OFFSETS
	.align		4
        /*0048*/ 	.byte	0x04, 0x1c
        /*004a*/ 	.short	(.L_18 - .L_17)


	//   ....[0]....
.L_17:
        /*004c*/ 	.word	0x00000100


	//   ....[1]....
        /*0050*/ 	.word	0x00000180


	//   ....[2]....
        /*0054*/ 	.word	0x000002b0


	//----- nvinfo : EIATTR_CBANK_PARAM_SIZE
	.align		4
.L_18:
        /*0058*/ 	.byte	0x03, 0x19
        /*005a*/ 	.short	0x0018


	//----- nvinfo : EIATTR_PARAM_CBANK
	.align		4
        /*005c*/ 	.byte	0x04, 0x0a
        /*005e*/ 	.short	(.L_20 - .L_19)
	.align		4
.L_19:
        /*0060*/ 	.word	index@(.nv.constant0._Z10matrixMultPiS_S_)
        /*0064*/ 	.short	0x0380
        /*0066*/ 	.short	0x0018


	//----- nvinfo : EIATTR_SW_WAR
	.align		4
.L_20:
        /*0068*/ 	.byte	0x04, 0x36
        /*006a*/ 	.short	(.L_22 - .L_21)
.L_21:
        /*006c*/ 	.word	0x00000008
.L_22:


//--------------------- .nv.callgraph             --------------------------
	.section	.nv.callgraph,"",@"SHT_CUDA_CALLGRAPH"
	.align	4
	.sectionentsize	8
	.align		4
        /*0000*/ 	.word	0x00000000
	.align		4
        /*0004*/ 	.word	0xffffffff
	.align		4
        /*0008*/ 	.word	0x00000000
	.align		4
        /*000c*/ 	.word	0xfffffffe
	.align		4
        /*0010*/ 	.word	0x00000000
	.align		4
        /*0014*/ 	.word	0xfffffffd
	.align		4
        /*0018*/ 	.word	0x00000000
	.align		4
        /*001c*/ 	.word	0xfffffffc


//--------------------- .nv.constant4             --------------------------
	.section	.nv.constant4,"a",@progbits
	.align	8
	.align		8
.nv.constant4:
        /*0000*/ 	.dword	m
	.align		8
        /*0008*/ 	.dword	n
	.align		8
        /*0010*/ 	.dword	p


//--------------------- .text._Z10matrixMultPiS_S_ --------------------------
	.section	.text._Z10matrixMultPiS_S_,"ax",@progbits
	.align	128
        .global         _Z10matrixMultPiS_S_
        .type           _Z10matrixMultPiS_S_,@function
        .size           _Z10matrixMultPiS_S_,(.L_x_2 - _Z10matrixMultPiS_S_)
        .other          _Z10matrixMultPiS_S_,@"STO_CUDA_ENTRY STV_DEFAULT"
_Z10matrixMultPiS_S_:
.text._Z10matrixMultPiS_S_:
[----:B------:R-:W-:Y:S08]  /*0000*/  LDC R1, c[0x0][0x37c] ;  /* 0x0000df00ff017b82 */ /* 0x000ff00000000800 */
[----:B------:R-:W0:Y:S01]  /*0010*/  LDC.64 R2, c[0x4][0x10] ;  /* 0x01000400ff027b82 */ /* 0x000e220000000a00 */
[----:B------:R-:W0:Y:S07]  /*0020*/  LDCU.64 UR6, c[0x0][0x358] ;  /* 0x00006b00ff0677ac */ /* 0x000e2e0008000a00 */
[----:B------:R-:W1:Y:S01]  /*0030*/  LDC.64 R4, c[0x4][RZ] ;  /* 0x01000000ff047b82 */ /* 0x000e620000000a00 */
[----:B0-----:R-:W2:Y:S04]  /*0040*/  LDG.E R7, desc[UR6][R2.64] ;  /* 0x0000000602077981 */ /* 0x001ea8000c1e1900 */
[----:B-1----:R-:W3:Y:S03]  /*0050*/  LDG.E R4, desc[UR6][R4.64] ;  /* 0x0000000604047981 */ /* 0x002ee6000c1e1900 */
[----:B------:R-:W0:Y:S01]  /*0060*/  LDC R11, c[0x0][0x360] ;  /* 0x0000d800ff0b7b82 */ /* 0x000e220000000800 */
[----:B------:R-:W1:Y:S01]  /*0070*/  S2R R9, SR_TID.Y ;  /* 0x0000000000097919 */ /* 0x000e620000002200 */
[----:B------:R-:W0:Y:S06]  /*0080*/  S2R R6, SR_TID.X ;  /* 0x0000000000067919 */ /* 0x000e2c0000002100 */
[----:B------:R-:W1:Y:S08]  /*0090*/  S2UR UR5, SR_CTAID.Y ;  /* 0x00000000000579c3 */ /* 0x000e700000002600 */
[----:B------:R-:W1:Y:S08]  /*00a0*/  LDC R0, c[0x0][0x364] ;  /* 0x0000d900ff007b82 */ /* 0x000e700000000800 */
[----:B------:R-:W0:Y:S01]  /*00b0*/  S2UR UR4, SR_CTAID.X ;  /* 0x00000000000479c3 */ /* 0x000e220000002500 */
[----:B-1----:R-:W-:-:S02]  /*00c0*/  IMAD R0, R0, UR5, R9 ;  /* 0x0000000500007c24 */ /* 0x002fc4000f8e0209 */
[----:B0-----:R-:W-:-:S03]  /*00d0*/  IMAD R11, R11, UR4, R6 ;  /* 0x000000040b0b7c24 */ /* 0x001fc6000f8e0206 */
[----:B--2---:R-:W-:-:S04]  /*00e0*/  ISETP.GE.AND P0, PT, R0, R7, PT ;  /* 0x000000070000720c */ /* 0x004fc80003f06270 */
[----:B---3--:R-:W-:-:S13]  /*00f0*/  ISETP.GE.OR P0, PT, R11, R4, P0 ;  /* 0x000000040b00720c */ /* 0x008fda0000706670 */
[----:B------:R-:W-:Y:S05]  /*0100*/  @P0 EXIT ;  /* 0x000000000000094d */ /* 0x000fea0003800000 */
[----:B------:R-:W0:Y:S01]  /*0110*/  LDC.64 R4, c[0x0][0x390] ;  /* 0x0000e400ff047b82 */ /* 0x000e220000000a00 */
[----:B------:R-:W-:-:S07]  /*0120*/  IMAD R7, R11, R7, R0 ;  /* 0x000000070b077224 */ /* 0x000fce00078e0200 */
[----:B------:R-:W1:Y:S01]  /*0130*/  LDC.64 R12, c[0x4][0x8] ;  /* 0x01000200ff0c7b82 */ /* 0x000e620000000a00 */
[----:B0-----:R-:W-:-:S05]  /*0140*/  IMAD.WIDE R4, R7, 0x4, R4 ;  /* 0x0000000407047825 */ /* 0x001fca00078e0204 */
[----:B------:R0:W-:Y:S04]  /*0150*/  STG.E desc[UR6][R4.64], RZ ;  /* 0x000000ff04007986 */ /* 0x0001e8000c101906 */
[----:B-1----:R-:W2:Y:S02]  /*0160*/  LDG.E R6, desc[UR6][R12.64] ;  /* 0x000000060c067981 */ /* 0x002ea4000c1e1900 */
[----:B--2---:R-:W-:-:S13]  /*0170*/  ISETP.GE.AND P0, PT, R6, 0x1, PT ;  /* 0x000000010600780c */ /* 0x004fda0003f06270 */
[----:B0-----:R-:W-:Y:S05]  /*0180*/  @!P0 EXIT ;  /* 0x000000000000894d */ /* 0x001fea0003800000 */
[----:B------:R-:W-:Y:S01]  /*0190*/  HFMA2 R15, -RZ, RZ, 0, 0 ;  /* 0x00000000ff0f7431 */ /* 0x000fe200000001ff */
[----:B------:R-:W-:Y:S01]  /*01a0*/  MOV R10, R6 ;  /* 0x00000006000a7202 */ /* 0x000fe20000000f00 */
[----:B------:R-:W-:-:S06]  /*01b0*/  UMOV UR4, URZ ;  /* 0x000000ff00047c82 */ /* 0x000fcc0008000000 */
.L_x_0:
[----:B------:R-:W2:Y:S01]  /*01c0*/  LDG.E R19, desc[UR6][R2.64] ;  /* 0x0000000602137981 */ /* 0x000ea2000c1e1900 */
[----:B------:R-:W0:Y:S01]  /*01d0*/  LDC.64 R6, c[0x0][0x380] ;  /* 0x0000e000ff067b82 */ /* 0x000e220000000a00 */
[----:B------:R-:W-:-:S07]  /*01e0*/  IMAD R17, R11, R10, UR4 ;  /* 0x000000040b117e24 */ /* 0x000fce000f8e020a */
[----:B------:R-:W1:Y:S01]  /*01f0*/  LDC.64 R8, c[0x0][0x388] ;  /* 0x0000e200ff087b82 */ /* 0x000e620000000a00 */
[----:B0-----:R-:W-:-:S06]  /*0200*/  IMAD.WIDE R6, R17, 0x4, R6 ;  /* 0x0000000411067825 */ /* 0x001fcc00078e0206 */
[----:B------:R-:W3:Y:S01]  /*0210*/  LDG.E R6, desc[UR6][R6.64] ;  /* 0x0000000606067981 */ /* 0x000ee2000c1e1900 */
[----:B--2---:R-:W-:-:S04]  /*0220*/  IMAD R19, R19, UR4, R0 ;  /* 0x0000000413137c24 */ /* 0x004fc8000f8e0200 */
[----:B-1----:R-:W-:-:S06]  /*0230*/  IMAD.WIDE R8, R19, 0x4, R8 ;  /* 0x0000000413087825 */ /* 0x002fcc00078e0208 */
[----:B------:R-:W3:Y:S02]  /*0240*/  LDG.E R8, desc[UR6][R8.64] ;  /* 0x0000000608087981 */ /* 0x000ee4000c1e1900 */
[----:B---3--:R-:W-:-:S05]  /*0250*/  IMAD R15, R6, R8, R15 ;  /* 0x00000008060f7224 */ /* 0x008fca00078e020f */
[----:B------:R0:W-:Y:S04]  /*0260*/  STG.E desc[UR6][R4.64], R15 ;  /* 0x0000000f04007986 */ /* 0x0001e8000c101906 */
[----:B------:R-:W2:Y:S01]  /*0270*/  LDG.E R10, desc[UR6][R12.64] ;  /* 0x000000060c0a7981 */ /* 0x000ea2000c1e1900 */
[----:B------:R-:W-:-:S06]  /*0280*/  UIADD3 UR4, UPT, UPT, UR4, 0x1, URZ ;  /* 0x0000000104047890 */ /* 0x000fcc000fffe0ff */
[----:B--2---:R-:W-:-:S13]  /*0290*/  ISETP.LE.AND P0, PT, R10, UR4, PT ;  /* 0x000000040a007c0c */ /* 0x004fda000bf03270 */
[----:B0-----:R-:W-:Y:S05]  /*02a0*/  @!P0 BRA `(.L_x_0) ;  /* 0xfffffffc00c48947 */ /* 0x001fea000383ffff */
[----:B------:R-:W-:Y:S05]  /*02b0*/  EXIT ;  /* 0x000000000000794d */ /* 0x000fea0003800000 */
.L_x_1:
[----:B------:R-:W-:-:S00]  /*02c0*/  BRA `(.L_x_1) ;  /* 0xfffffffc00fc7947 */ /* 0x000fc0000383ffff */
[----:B------:R-:W-:-:S00]  /*02d0*/  NOP ;  /* 0x0000000000007918 */ /* 0x000fc00000000000 */
        /* <DEDUP_REMOVED lines=10> */
.L_x_2:


//--------------------- .nv.global.init           --------------------------
	.section	.nv.global.init,"aw",@progbits
	.align	4
.nv.global.init:
	.type		p,@object
	.size		p,(m - p)
	.other		p,@"STV_DEFAULT STO_CUDA_MANAGED"
p:
        /*0000*/ 	.byte	0x05, 0x00, 0x00, 0x00
	.type		m,@object
	.size		m,(n - m)
	.other		m,@"STV_DEFAULT STO_CUDA_MANAGED"
m:
        /*0004*/ 	.byte	0x05, 0x00, 0x00, 0x00
	.type		n,@object
	.size		n,(.L_1 - n)
	.other		n,@"STV_DEFAULT STO_CUDA_MANAGED"
n:
        /*0008*/ 	.byte	0x05, 0x00, 0x00, 0x00
.L_1:


//--------------------- .nv.shared.reserved.0     --------------------------
	.section	.nv.shared.reserved.0,"aw",@nobits
	.weak		__nv_reservedSMEM_offset_0_alias
	.size		__nv_reservedSMEM_offset_0_alias, 0, 64
	.other		__nv_reservedSMEM_offset_0_alias,@"STO_CUDA_RESERVED_SHARED STV_DEFAULT"
__nv_reservedSMEM_offset_0_alias:
	.zero		0
	.zero		64


//--------------------- .nv.constant0._Z10matrixMultPiS_S_ --------------------------
	.section	.nv.constant0._Z10matrixMultPiS_S_,"a",@progbits
	.sectionflags	@""
	.align	4
.nv.constant0._Z10matrixMultPiS_S_:
	.zero		920


//--------------------- SYMBOLS --------------------------

	.type		.nv.reservedSmem.offset0,@object
	.size		.nv.reservedSmem.offset0,0x4
